//
// Generated by NVIDIA NVVM Compiler
//
// Compiler Build ID: CL-36424714
// Cuda compilation tools, release 13.0, V13.0.88
// Based on NVVM 20.0.0
//

.version 9.0
.target sm_100
.address_size 64

	// .globl	_Z4gemmPdS_S_iiii

.visible .entry _Z4gemmPdS_S_iiii(
	.param .u64 .ptr .align 1 _Z4gemmPdS_S_iiii_param_0,
	.param .u64 .ptr .align 1 _Z4gemmPdS_S_iiii_param_1,
	.param .u64 .ptr .align 1 _Z4gemmPdS_S_iiii_param_2,
	.param .u32 _Z4gemmPdS_S_iiii_param_3,
	.param .u32 _Z4gemmPdS_S_iiii_param_4,
	.param .u32 _Z4gemmPdS_S_iiii_param_5,
	.param .u32 _Z4gemmPdS_S_iiii_param_6
)
{
	.reg .pred 	%p<14>;
	.reg .b32 	%r<43>;
	.reg .b64 	%rd<53>;
	.reg .b64 	%fd<55>;

	ld.param.u64 	%rd8, [_Z4gemmPdS_S_iiii_param_0];
	ld.param.u64 	%rd9, [_Z4gemmPdS_S_iiii_param_1];
	ld.param.u64 	%rd7, [_Z4gemmPdS_S_iiii_param_2];
	ld.param.u32 	%r20, [_Z4gemmPdS_S_iiii_param_3];
	ld.param.u32 	%r18, [_Z4gemmPdS_S_iiii_param_4];
	ld.param.u32 	%r19, [_Z4gemmPdS_S_iiii_param_6];
	cvta.to.global.u64 	%rd1, %rd9;
	cvta.to.global.u64 	%rd2, %rd8;
	mov.u32 	%r22, %ctaid.x;
	mov.u32 	%r23, %ntid.x;
	mov.u32 	%r24, %tid.x;
	mad.lo.s32 	%r1, %r22, %r23, %r24;
	mov.u32 	%r25, %ctaid.y;
	mov.u32 	%r26, %ntid.y;
	mov.u32 	%r27, %tid.y;
	mad.lo.s32 	%r28, %r25, %r26, %r27;
	setp.ge.s32 	%p1, %r1, %r19;
	setp.ge.s32 	%p2, %r28, %r20;
	or.pred  	%p3, %p1, %p2;
	setp.lt.s32 	%p4, %r18, 1;
	or.pred  	%p5, %p3, %p4;
	@%p5 bra 	$L__BB0_12;
	cvta.to.global.u64 	%rd10, %rd7;
	mul.lo.s32 	%r3, %r18, %r28;
	mad.lo.s32 	%r30, %r19, %r28, %r1;
	mul.wide.s32 	%rd11, %r30, 8;
	add.s64 	%rd3, %rd10, %rd11;
	ld.global.f64 	%fd52, [%rd3];
	and.b32  	%r4, %r18, 7;
	setp.lt.u32 	%p6, %r18, 8;
	mov.b32 	%r41, 0;
	@%p6 bra 	$L__BB0_4;
	and.b32  	%r41, %r18, 2147483640;
	neg.s32 	%r39, %r41;
	shl.b32 	%r7, %r19, 3;
	mul.wide.u32 	%rd12, %r3, 8;
	add.s64 	%rd13, %rd12, %rd2;
	add.s64 	%rd52, %rd13, 32;
	mul.wide.s32 	%rd16, %r19, 8;
	mov.u32 	%r38, %r1;
$L__BB0_3:
	.pragma "nounroll";
	ld.global.f64 	%fd9, [%rd52+-32];
	mul.wide.s32 	%rd14, %r38, 8;
	add.s64 	%rd15, %rd1, %rd14;
	ld.global.f64 	%fd10, [%rd15];
	fma.rn.f64 	%fd11, %fd9, %fd10, %fd52;
	st.global.f64 	[%rd3], %fd11;
	ld.global.f64 	%fd12, [%rd52+-24];
	add.s64 	%rd17, %rd15, %rd16;
	ld.global.f64 	%fd13, [%rd17];
	fma.rn.f64 	%fd14, %fd12, %fd13, %fd11;
	st.global.f64 	[%rd3], %fd14;
	ld.global.f64 	%fd15, [%rd52+-16];
	add.s64 	%rd18, %rd17, %rd16;
	ld.global.f64 	%fd16, [%rd18];
	fma.rn.f64 	%fd17, %fd15, %fd16, %fd14;
	st.global.f64 	[%rd3], %fd17;
	ld.global.f64 	%fd18, [%rd52+-8];
	add.s64 	%rd19, %rd18, %rd16;
	ld.global.f64 	%fd19, [%rd19];
	fma.rn.f64 	%fd20, %fd18, %fd19, %fd17;
	st.global.f64 	[%rd3], %fd20;
	ld.global.f64 	%fd21, [%rd52];
	add.s64 	%rd20, %rd19, %rd16;
	ld.global.f64 	%fd22, [%rd20];
	fma.rn.f64 	%fd23, %fd21, %fd22, %fd20;
	st.global.f64 	[%rd3], %fd23;
	ld.global.f64 	%fd24, [%rd52+8];
	add.s64 	%rd21, %rd20, %rd16;
	ld.global.f64 	%fd25, [%rd21];
	fma.rn.f64 	%fd26, %fd24, %fd25, %fd23;
	st.global.f64 	[%rd3], %fd26;
	ld.global.f64 	%fd27, [%rd52+16];
	add.s64 	%rd22, %rd21, %rd16;
	ld.global.f64 	%fd28, [%rd22];
	fma.rn.f64 	%fd29, %fd27, %fd28, %fd26;
	st.global.f64 	[%rd3], %fd29;
	ld.global.f64 	%fd30, [%rd52+24];
	add.s64 	%rd23, %rd22, %rd16;
	ld.global.f64 	%fd31, [%rd23];
	fma.rn.f64 	%fd52, %fd30, %fd31, %fd29;
	st.global.f64 	[%rd3], %fd52;
	add.s32 	%r39, %r39, 8;
	add.s32 	%r38, %r38, %r7;
	add.s64 	%rd52, %rd52, 64;
	setp.ne.s32 	%p7, %r39, 0;
	@%p7 bra 	$L__BB0_3;
$L__BB0_4:
	setp.eq.s32 	%p8, %r4, 0;
	@%p8 bra 	$L__BB0_12;
	and.b32  	%r13, %r18, 3;
	setp.lt.u32 	%p9, %r4, 4;
	@%p9 bra 	$L__BB0_7;
	add.s32 	%r31, %r41, %r3;
	mul.wide.u32 	%rd24, %r31, 8;
	add.s64 	%rd25, %rd2, %rd24;
	ld.global.f64 	%fd32, [%rd25];
	mad.lo.s32 	%r32, %r41, %r19, %r1;
	mul.wide.s32 	%rd26, %r32, 8;
	add.s64 	%rd27, %rd1, %rd26;
	ld.global.f64 	%fd33, [%rd27];
	fma.rn.f64 	%fd34, %fd32, %fd33, %fd52;
	st.global.f64 	[%rd3], %fd34;
	cvt.u64.u32 	%rd28, %r3;
	cvt.u64.u32 	%rd29, %r41;
	add.s64 	%rd30, %rd29, %rd28;
	shl.b64 	%rd31, %rd30, 3;
	add.s64 	%rd32, %rd2, %rd31;
	ld.global.f64 	%fd35, [%rd32+8];
	mul.wide.s32 	%rd33, %r19, 8;
	add.s64 	%rd34, %rd27, %rd33;
	ld.global.f64 	%fd36, [%rd34];
	fma.rn.f64 	%fd37, %fd35, %fd36, %fd34;
	st.global.f64 	[%rd3], %fd37;
	ld.global.f64 	%fd38, [%rd32+16];
	add.s64 	%rd35, %rd34, %rd33;
	ld.global.f64 	%fd39, [%rd35];
	fma.rn.f64 	%fd40, %fd38, %fd39, %fd37;
	st.global.f64 	[%rd3], %fd40;
	ld.global.f64 	%fd41, [%rd32+24];
	add.s64 	%rd36, %rd35, %rd33;
	ld.global.f64 	%fd42, [%rd36];
	fma.rn.f64 	%fd52, %fd41, %fd42, %fd40;
	st.global.f64 	[%rd3], %fd52;
	add.s32 	%r41, %r41, 4;
$L__BB0_7:
	setp.eq.s32 	%p10, %r13, 0;
	@%p10 bra 	$L__BB0_12;
	setp.eq.s32 	%p11, %r13, 1;
	@%p11 bra 	$L__BB0_10;
	add.s32 	%r33, %r41, %r3;
	mul.wide.u32 	%rd37, %r33, 8;
	add.s64 	%rd38, %rd2, %rd37;
	ld.global.f64 	%fd43, [%rd38];
	mad.lo.s32 	%r34, %r41, %r19, %r1;
	mul.wide.s32 	%rd39, %r34, 8;
	add.s64 	%rd40, %rd1, %rd39;
	ld.global.f64 	%fd44, [%rd40];
	fma.rn.f64 	%fd45, %fd43, %fd44, %fd52;
	st.global.f64 	[%rd3], %fd45;
	cvt.u64.u32 	%rd41, %r3;
	cvt.u64.u32 	%rd42, %r41;
	add.s64 	%rd43, %rd42, %rd41;
	shl.b64 	%rd44, %rd43, 3;
	add.s64 	%rd45, %rd2, %rd44;
	ld.global.f64 	%fd46, [%rd45+8];
	mul.wide.s32 	%rd46, %r19, 8;
	add.s64 	%rd47, %rd40, %rd46;
	ld.global.f64 	%fd47, [%rd47];
	fma.rn.f64 	%fd52, %fd46, %fd47, %fd45;
	st.global.f64 	[%rd3], %fd52;
	add.s32 	%r41, %r41, 2;
$L__BB0_10:
	and.b32  	%r35, %r18, 1;
	setp.eq.b32 	%p12, %r35, 1;
	not.pred 	%p13, %p12;
	@%p13 bra 	$L__BB0_12;
	add.s32 	%r36, %r41, %r3;
	mul.wide.u32 	%rd48, %r36, 8;
	add.s64 	%rd49, %rd2, %rd48;
	ld.global.f64 	%fd48, [%rd49];
	mad.lo.s32 	%r37, %r41, %r19, %r1;
	mul.wide.s32 	%rd50, %r37, 8;
	add.s64 	%rd51, %rd1, %rd50;
	ld.global.f64 	%fd49, [%rd51];
	fma.rn.f64 	%fd50, %fd48, %fd49, %fd52;
	st.global.f64 	[%rd3], %fd50;
$L__BB0_12:
	ret;

}


// ===== COMPILED SASS (sm_100) =====

	.target	sm_100

	.elftype	@"ET_EXEC"


//--------------------- .note.nv.tkinfo           --------------------------
	.section	.note.nv.tkinfo,"",@"SHT_NOTE"
	.sectionflags	@"SHF_NOTE_NV_TKINFO"
	.tkinfo
        /*0018*/ 	.word	0x00000002
        /*0030*/ 	.string	""
        /*0030*/ 	.string	"ptxas"
        /*0030*/ 	.string	"Cuda compilation tools, release 13.0, V13.0.88"
        /*0030*/ 	.string	"Build cuda_13.0.r13.0/compiler.36424714_0"
        /*0030*/ 	.string	"-arch sm_100 -m 64 "



//--------------------- .note.nv.cuinfo           --------------------------
	.section	.note.nv.cuinfo,"",@"SHT_NOTE"
	.sectionflags	@"SHF_NOTE_NV_CUINFO"
        /*0018*/ 	.short	0x0002
        /*001a*/ 	.short	0x0064
        /*001c*/ 	.short	0x0082
	.zero		2


//--------------------- .nv.info                  --------------------------
	.section	.nv.info,"",@"SHT_CUDA_INFO"
	.align	4


	//----- nvinfo : EIATTR_REGCOUNT
	.align		4
        /*0000*/ 	.byte	0x04, 0x2f
        /*0002*/ 	.short	(.L_1 - .L_0)
	.align		4
.L_0:
        /*0004*/ 	.word	index@(_Z4gemmPdS_S_iiii)
        /*0008*/ 	.word	0x0000001e


	//----- nvinfo : EIATTR_FRAME_SIZE
	.align		4
.L_1:
        /*000c*/ 	.byte	0x04, 0x11
        /*000e*/ 	.short	(.L_3 - .L_2)
	.align		4
.L_2:
        /*0010*/ 	.word	index@(_Z4gemmPdS_S_iiii)
        /*0014*/ 	.word	0x00000000


	//----- nvinfo : EIATTR_MIN_STACK_SIZE
	.align		4
.L_3:
        /*0018*/ 	.byte	0x04, 0x12
        /*001a*/ 	.short	(.L_5 - .L_4)
	.align		4
.L_4:
        /*001c*/ 	.word	index@(_Z4gemmPdS_S_iiii)
        /*0020*/ 	.word	0x00000000
.L_5:


//--------------------- .nv.compat                --------------------------
	.section	.nv.compat,"",@"SHT_CUDA_COMPAT_INFO"
	.align	4
        /*0000*/ 	.byte	0x02, 0x09, 0x00, 0x00, 0x02, 0x02, 0x01, 0x00, 0x02, 0x05, 0x05, 0x00, 0x03, 0x07, 0x01, 0x01
        /*0010*/ 	.byte	0x02, 0x03, 0x00, 0x00, 0x02, 0x06, 0x01, 0x00, 0x04, 0x0b, 0x08, 0x00, 0x01, 0x00, 0x00, 0x00
        /*0020*/ 	.byte	0x00, 0x00, 0x00, 0x00


//--------------------- .nv.info._Z4gemmPdS_S_iiii --------------------------
	.section	.nv.info._Z4gemmPdS_S_iiii,"",@"SHT_CUDA_INFO"
	.sectionflags	@""
	.align	4


	//----- nvinfo : EIATTR_CUDA_API_VERSION
	.align		4
        /*0000*/ 	.byte	0x04, 0x37
        /*0002*/ 	.short	(.L_7 - .L_6)
.L_6:
        /*0004*/ 	.word	0x00000082


	//----- nvinfo : EIATTR_KPARAM_INFO
	.align		4
.L_7:
        /*0008*/ 	.byte	0x04, 0x17
        /*000a*/ 	.short	(.L_9 - .L_8)
.L_8:
        /*000c*/ 	.word	0x00000000
        /*0010*/ 	.short	0x0006
        /*0012*/ 	.short	0x0024
        /*0014*/ 	.byte	0x00, 0xf0, 0x11, 0x00


	//----- nvinfo : EIATTR_KPARAM_INFO
	.align		4
.L_9:
        /*0018*/ 	.byte	0x04, 0x17
        /*001a*/ 	.short	(.L_11 - .L_10)
.L_10:
        /*001c*/ 	.word	0x00000000
        /*0020*/ 	.short	0x0005
        /*0022*/ 	.short	0x0020
        /*0024*/ 	.byte	0x00, 0xf0, 0x11, 0x00


	//----- nvinfo : EIATTR_KPARAM_INFO
	.align		4
.L_11:
        /*0028*/ 	.byte	0x04, 0x17
        /*002a*/ 	.short	(.L_13 - .L_12)
.L_12:
        /*002c*/ 	.word	0x00000000
        /*0030*/ 	.short	0x0004
        /*0032*/ 	.short	0x001c
        /*0034*/ 	.byte	0x00, 0xf0, 0x11, 0x00


	//----- nvinfo : EIATTR_KPARAM_INFO
	.align		4
.L_13:
        /*0038*/ 	.byte	0x04, 0x17
        /*003a*/ 	.short	(.L_15 - .L_14)
.L_14:
        /*003c*/ 	.word	0x00000000
        /*0040*/ 	.short	0x0003
        /*0042*/ 	.short	0x0018
        /*0044*/ 	.byte	0x00, 0xf0, 0x11, 0x00


	//----- nvinfo : EIATTR_KPARAM_INFO
	.align		4
.L_15:
        /*0048*/ 	.byte	0x04, 0x17
        /*004a*/ 	.short	(.L_17 - .L_16)
.L_16:
        /*004c*/ 	.word	0x00000000
        /*0050*/ 	.short	0x0002
        /*0052*/ 	.short	0x0010
        /*0054*/ 	.byte	0x00, 0xf5, 0x21, 0x00


	//----- nvinfo : EIATTR_KPARAM_INFO
	.align		4
.L_17:
        /*0058*/ 	.byte	0x04, 0x17
        /*005a*/ 	.short	(.L_19 - .L_18)
.L_18:
        /*005c*/ 	.word	0x00000000
        /*0060*/ 	.short	0x0001
        /*0062*/ 	.short	0x0008
        /*0064*/ 	.byte	0x00, 0xf5, 0x21, 0x00


	//----- nvinfo : EIATTR_KPARAM_INFO
	.align		4
.L_19:
        /*0068*/ 	.byte	0x04, 0x17
        /*006a*/ 	.short	(.L_21 - .L_20)
.L_20:
        /*006c*/ 	.word	0x00000000
        /*0070*/ 	.short	0x0000
        /*0072*/ 	.short	0x0000
        /*0074*/ 	.byte	0x00, 0xf5, 0x21, 0x00


	//----- nvinfo : EIATTR_SPARSE_MMA_MASK
	.align		4
.L_21:
        /*0078*/ 	.byte	0x03, 0x50
        /*007a*/ 	.short	0x0000


	//----- nvinfo : EIATTR_MAXREG_COUNT
	.align		4
        /*007c*/ 	.byte	0x03, 0x1b
        /*007e*/ 	.short	0x00ff


	//----- nvinfo : EIATTR_MERCURY_ISA_VERSION
	.align		4
        /*0080*/ 	.byte	0x03, 0x5f
        /*0082*/ 	.short	0x0101


	//----- nvinfo : EIATTR_VRC_CTA_INIT_COUNT
	.align		4
        /*0084*/ 	.byte	0x02, 0x4a
	.zero		1
	.zero		1


	//----- nvinfo : EIATTR_EXIT_INSTR_OFFSETS
	.align		4
        /*0088*/ 	.byte	0x04, 0x1c
        /*008a*/ 	.short	(.L_23 - .L_22)


	//   ....[0]....
.L_22:
        /*008c*/ 	.word	0x000000e0


	//   ....[1]....
        /*0090*/ 	.word	0x00000500


	//   ....[2]....
        /*0094*/ 	.word	0x00000740


	//   ....[3]....
        /*0098*/ 	.word	0x000008e0


	//   ....[4]....
        /*009c*/ 	.word	0x00000990


	//----- nvinfo : EIATTR_CBANK_PARAM_SIZE
	.align		4
.L_23:
        /*00a0*/ 	.byte	0x03, 0x19
        /*00a2*/ 	.short	0x0028


	//----- nvinfo : EIATTR_PARAM_CBANK
	.align		4
        /*00a4*/ 	.byte	0x04, 0x0a
        /*00a6*/ 	.short	(.L_25 - .L_24)
	.align		4
.L_24:
        /*00a8*/ 	.word	index@(.nv.constant0._Z4gemmPdS_S_iiii)
        /*00ac*/ 	.short	0x0380
        /*00ae*/ 	.short	0x0028


	//----- nvinfo : EIATTR_SW_WAR
	.align		4
.L_25:
        /*00b0*/ 	.byte	0x04, 0x36
        /*00b2*/ 	.short	(.L_27 - .L_26)
.L_26:
        /*00b4*/ 	.word	0x00000008
.L_27:


//--------------------- .nv.callgraph             --------------------------
	.section	.nv.callgraph,"",@"SHT_CUDA_CALLGRAPH"
	.align	4
	.sectionentsize	8
	.align		4
        /*0000*/ 	.word	0x00000000
	.align		4
        /*0004*/ 	.word	0xffffffff
	.align		4
        /*0008*/ 	.word	0x00000000
	.align		4
        /*000c*/ 	.word	0xfffffffe
	.align		4
        /*0010*/ 	.word	0x00000000
	.align		4
        /*0014*/ 	.word	0xfffffffd
	.align		4
        /*0018*/ 	.word	0x00000000
	.align		4
        /*001c*/ 	.word	0xfffffffc


//--------------------- .text._Z4gemmPdS_S_iiii   --------------------------
	.section	.text._Z4gemmPdS_S_iiii,"ax",@progbits
	.align	128
        .global         _Z4gemmPdS_S_iiii
        .type           _Z4gemmPdS_S_iiii,@function
        .size           _Z4gemmPdS_S_iiii,(.L_x_5 - _Z4gemmPdS_S_iiii)
        .other          _Z4gemmPdS_S_iiii,@"STO_CUDA_ENTRY STV_DEFAULT"
_Z4gemmPdS_S_iiii:
.text._Z4gemmPdS_S_iiii:
[----:B------:R-:W-:Y:S01]  /*0000*/  LDC R1, c[0x0][0x37c] ;  /* 0x0000df00ff017b82 */ /* 0x000fe20000000800 */
[----:B------:R-:W0:Y:S07]  /*0010*/  S2R R5, SR_TID.Y ;  /* 0x0000000000057919 */ /* 0x000e2e0000002200 */
[----:B------:R-:W1:Y:S01]  /*0020*/  LDC R9, c[0x0][0x360] ;  /* 0x0000d800ff097b82 */ /* 0x000e620000000800 */
[----:B------:R-:W1:Y:S07]  /*0030*/  S2R R4, SR_TID.X ;  /* 0x0000000000047919 */ /* 0x000e6e0000002100 */
[----:B------:R-:W0:Y:S08]  /*0040*/  S2UR UR5, SR_CTAID.Y ;  /* 0x00000000000579c3 */ /* 0x000e300000002600 */
[----:B------:R-:W0:Y:S08]  /*0050*/  LDC R6, c[0x0][0x364] ;  /* 0x0000d900ff067b82 */ /* 0x000e300000000800 */
[----:B------:R-:W1:Y:S08]  /*0060*/  S2UR UR4, SR_CTAID.X ;  /* 0x00000000000479c3 */ /* 0x000e700000002500 */
[----:B------:R-:W2:Y:S08]  /*0070*/  LDC.64 R2, c[0x0][0x398] ;  /* 0x0000e600ff027b82 */ /* 0x000eb00000000a00 */
[----:B------:R-:W3:Y:S01]  /*0080*/  LDC R0, c[0x0][0x3a4] ;  /* 0x0000e900ff007b82 */ /* 0x000ee20000000800 */
[----:B0-----:R-:W-:-:S02]  /*0090*/  IMAD R6, R6, UR5, R5 ;  /* 0x0000000506067c24 */ /* 0x001fc4000f8e0205 */
[----:B-1----:R-:W-:-:S03]  /*00a0*/  IMAD R9, R9, UR4, R4 ;  /* 0x0000000409097c24 */ /* 0x002fc6000f8e0204 */
[----:B--2---:R-:W-:-:S04]  /*00b0*/  ISETP.GE.AND P0, PT, R6, R2, PT ;  /* 0x000000020600720c */ /* 0x004fc80003f06270 */
[----:B---3--:R-:W-:-:S04]  /*00c0*/  ISETP.GE.OR P0, PT, R9, R0, P0 ;  /* 0x000000000900720c */ /* 0x008fc80000706670 */
[----:B------:R-:W-:-:S13]  /*00d0*/  ISETP.LT.OR P0, PT, R3, 0x1, P0 ;  /* 0x000000010300780c */ /* 0x000fda0000701670 */
[----:B------:R-:W-:Y:S05]  /*00e0*/  @P0 EXIT ;  /* 0x000000000000094d */ /* 0x000fea0003800000 */
[----:B------:R-:W0:Y:S01]  /*00f0*/  LDC.64 R4, c[0x0][0x390] ;  /* 0x0000e400ff047b82 */ /* 0x000e220000000a00 */
[----:B------:R-:W1:Y:S01]  /*0100*/  LDCU.64 UR4, c[0x0][0x358] ;  /* 0x00006b00ff0477ac */ /* 0x000e620008000a00 */
[C---:B------:R-:W-:Y:S01]  /*0110*/  ISETP.GE.U32.AND P1, PT, R3.reuse, 0x8, PT ;  /* 0x000000080300780c */ /* 0x040fe20003f26070 */
[C---:B------:R-:W-:Y:S01]  /*0120*/  IMAD R7, R6.reuse, R0, R9 ;  /* 0x0000000006077224 */ /* 0x040fe200078e0209 */
[----:B------:R-:W-:Y:S01]  /*0130*/  LOP3.LUT R10, R3, 0x7, RZ, 0xc0, !PT ;  /* 0x00000007030a7812 */ /* 0x000fe200078ec0ff */
[----:B------:R-:W-:Y:S02]  /*0140*/  HFMA2 R11, -RZ, RZ, 0, 0 ;  /* 0x00000000ff0b7431 */ /* 0x000fe400000001ff */
[----:B------:R-:W-:Y:S01]  /*0150*/  IMAD R2, R6, R3, RZ ;  /* 0x0000000306027224 */ /* 0x000fe200078e02ff */
[----:B------:R-:W-:Y:S01]  /*0160*/  ISETP.NE.AND P0, PT, R10, RZ, PT ;  /* 0x000000ff0a00720c */ /* 0x000fe20003f05270 */
[----:B0-----:R-:W-:-:S05]  /*0170*/  IMAD.WIDE R4, R7, 0x8, R4 ;  /* 0x0000000807047825 */ /* 0x001fca00078e0204 */
[----:B-1----:R0:W5:Y:S01]  /*0180*/  LDG.E.64 R14, desc[UR4][R4.64] ;  /* 0x00000004040e7981 */ /* 0x002162000c1e1b00 */
[----:B------:R-:W-:Y:S06]  /*0190*/  @!P1 BRA `(.L_x_0) ;  /* 0x0000000000d89947 */ /* 0x000fec0003800000 */
[----:B------:R-:W1:Y:S01]  /*01a0*/  LDC.64 R6, c[0x0][0x380] ;  /* 0x0000e000ff067b82 */ /* 0x000e620000000a00 */
[----:B------:R-:W-:Y:S02]  /*01b0*/  LOP3.LUT R11, R3, 0x7ffffff8, RZ, 0xc0, !PT ;  /* 0x7ffffff8030b7812 */ /* 0x000fe400078ec0ff */
[----:B------:R-:W-:-:S03]  /*01c0*/  MOV R13, R9 ;  /* 0x00000009000d7202 */ /* 0x000fc60000000f00 */
[----:B------:R-:W-:Y:S02]  /*01d0*/  IMAD.MOV R8, RZ, RZ, -R11 ;  /* 0x000000ffff087224 */ /* 0x000fe400078e0a0b */
[----:B-1----:R-:W-:-:S03]  /*01e0*/  IMAD.WIDE.U32 R6, R2, 0x8, R6 ;  /* 0x0000000802067825 */ /* 0x002fc600078e0006 */
[----:B------:R-:W-:-:S04]  /*01f0*/  IADD3 R6, P1, PT, R6, 0x20, RZ ;  /* 0x0000002006067810 */ /* 0x000fc80007f3e0ff */
[----:B------:R-:W-:-:S09]  /*0200*/  IADD3.X R7, PT, PT, RZ, R7, RZ, P1, !PT ;  /* 0x00000007ff077210 */ /* 0x000fd20000ffe4ff */
.L_x_1:
[----:B------:R-:W1:Y:S01]  /*0210*/  LDC.64 R16, c[0x0][0x388] ;  /* 0x0000e200ff107b82 */ /* 0x000e620000000a00 */
[----:B--2---:R-:W2:Y:S01]  /*0220*/  LDG.E.64 R18, desc[UR4][R6.64+-0x20] ;  /* 0xffffe00406127981 */ /* 0x004ea2000c1e1b00 */
[----:B-1----:R-:W-:-:S05]  /*0230*/  IMAD.WIDE R16, R13, 0x8, R16 ;  /* 0x000000080d107825 */ /* 0x002fca00078e0210 */
[----:B------:R-:W2:Y:S02]  /*0240*/  LDG.E.64 R20, desc[UR4][R16.64] ;  /* 0x0000000410147981 */ /* 0x000ea4000c1e1b00 */
[----:B--2--5:R-:W-:Y:S01]  /*0250*/  DFMA R18, R18, R20, R14 ;  /* 0x000000141212722b */ /* 0x024fe2000000000e */
[----:B------:R-:W-:-:S06]  /*0260*/  IMAD.WIDE R14, R0, 0x8, R16 ;  /* 0x00000008000e7825 */ /* 0x000fcc00078e0210 */
[----:B------:R1:W-:Y:S04]  /*0270*/  STG.E.64 desc[UR4][R4.64], R18 ;  /* 0x0000001204007986 */ /* 0x0003e8000c101b04 */
[----:B------:R-:W2:Y:S04]  /*0280*/  LDG.E.64 R22, desc[UR4][R6.64+-0x18] ;  /* 0xffffe80406167981 */ /* 0x000ea8000c1e1b00 */
[----:B------:R-:W2:Y:S02]  /*0290*/  LDG.E.64 R20, desc[UR4][R14.64] ;  /* 0x000000040e147981 */ /* 0x000ea4000c1e1b00 */
[----:B--2---:R-:W-:Y:S01]  /*02a0*/  DFMA R22, R22, R20, R18 ;  /* 0x000000141616722b */ /* 0x004fe20000000012 */
[----:B------:R-:W-:-:S06]  /*02b0*/  IMAD.WIDE R20, R0, 0x8, R14 ;  /* 0x0000000800147825 */ /* 0x000fcc00078e020e */
[----:B------:R2:W-:Y:S04]  /*02c0*/  STG.E.64 desc[UR4][R4.64], R22 ;  /* 0x0000001604007986 */ /* 0x0005e8000c101b04 */
[----:B------:R-:W3:Y:S04]  /*02d0*/  LDG.E.64 R24, desc[UR4][R6.64+-0x10] ;  /* 0xfffff00406187981 */ /* 0x000ee8000c1e1b00 */
[----:B------:R-:W3:Y:S01]  /*02e0*/  LDG.E.64 R26, desc[UR4][R20.64] ;  /* 0x00000004141a7981 */ /* 0x000ee2000c1e1b00 */
[----:B------:R-:W-:Y:S01]  /*02f0*/  IMAD.WIDE R16, R0, 0x8, R20 ;  /* 0x0000000800107825 */ /* 0x000fe200078e0214 */
[----:B---3--:R-:W-:-:S07]  /*0300*/  DFMA R24, R24, R26, R22 ;  /* 0x0000001a1818722b */ /* 0x008fce0000000016 */
[----:B------:R3:W-:Y:S04]  /*0310*/  STG.E.64 desc[UR4][R4.64], R24 ;  /* 0x0000001804007986 */ /* 0x0007e8000c101b04 */
[----:B-1----:R-:W4:Y:S04]  /*0320*/  LDG.E.64 R18, desc[UR4][R6.64+-0x8] ;  /* 0xfffff80406127981 */ /* 0x002f28000c1e1b00 */
[----:B------:R-:W4:Y:S01]  /*0330*/  LDG.E.64 R26, desc[UR4][R16.64] ;  /* 0x00000004101a7981 */ /* 0x000f22000c1e1b00 */
[----:B------:R-:W-:Y:S01]  /*0340*/  IMAD.WIDE R14, R0, 0x8, R16 ;  /* 0x00000008000e7825 */ /* 0x000fe200078e0210 */
[----:B----4-:R-:W-:-:S07]  /*0350*/  DFMA R18, R18, R26, R24 ;  /* 0x0000001a1212722b */ /* 0x010fce0000000018 */
[----:B------:R1:W-:Y:S04]  /*0360*/  STG.E.64 desc[UR4][R4.64], R18 ;  /* 0x0000001204007986 */ /* 0x0003e8000c101b04 */
[----:B--2---:R-:W2:Y:S04]  /*0370*/  LDG.E.64 R22, desc[UR4][R6.64] ;  /* 0x0000000406167981 */ /* 0x004ea8000c1e1b00 */
[----:B------:R-:W2:Y:S01]  /*0380*/  LDG.E.64 R26, desc[UR4][R14.64] ;  /* 0x000000040e1a7981 */ /* 0x000ea2000c1e1b00 */
[----:B------:R-:W-:Y:S01]  /*0390*/  IMAD.WIDE R20, R0, 0x8, R14 ;  /* 0x0000000800147825 */ /* 0x000fe200078e020e */
[----:B--2---:R-:W-:-:S07]  /*03a0*/  DFMA R22, R22, R26, R18 ;  /* 0x0000001a1616722b */ /* 0x004fce0000000012 */
[----:B------:R2:W-:Y:S04]  /*03b0*/  STG.E.64 desc[UR4][R4.64], R22 ;  /* 0x0000001604007986 */ /* 0x0005e8000c101b04 */
[----:B---3--:R-:W3:Y:S04]  /*03c0*/  LDG.E.64 R24, desc[UR4][R6.64+0x8] ;  /* 0x0000080406187981 */ /* 0x008ee8000c1e1b00 */
[----:B------:R-:W3:Y:S01]  /*03d0*/  LDG.E.64 R26, desc[UR4][R20.64] ;  /* 0x00000004141a7981 */ /* 0x000ee2000c1e1b00 */
[----:B------:R-:W-:Y:S01]  /*03e0*/  IMAD.WIDE R16, R0, 0x8, R20 ;  /* 0x0000000800107825 */ /* 0x000fe200078e0214 */
[----:B---3--:R-:W-:-:S07]  /*03f0*/  DFMA R24, R24, R26, R22 ;  /* 0x0000001a1818722b */ /* 0x008fce0000000016 */
[----:B------:R2:W-:Y:S04]  /*0400*/  STG.E.64 desc[UR4][R4.64], R24 ;  /* 0x0000001804007986 */ /* 0x0005e8000c101b04 */
[----:B-1----:R-:W3:Y:S04]  /*0410*/  LDG.E.64 R18, desc[UR4][R6.64+0x10] ;  /* 0x0000100406127981 */ /* 0x002ee8000c1e1b00 */
[----:B------:R-:W3:Y:S01]  /*0420*/  LDG.E.64 R26, desc[UR4][R16.64] ;  /* 0x00000004101a7981 */ /* 0x000ee2000c1e1b00 */
[----:B------:R-:W-:Y:S01]  /*0430*/  IADD3 R8, PT, PT, R8, 0x8, RZ ;  /* 0x0000000808087810 */ /* 0x000fe20007ffe0ff */
[----:B---3--:R-:W-:Y:S01]  /*0440*/  DFMA R18, R18, R26, R24 ;  /* 0x0000001a1212722b */ /* 0x008fe20000000018 */
[----:B------:R-:W-:-:S06]  /*0450*/  IMAD.WIDE R26, R0, 0x8, R16 ;  /* 0x00000008001a7825 */ /* 0x000fcc00078e0210 */
[----:B------:R2:W-:Y:S04]  /*0460*/  STG.E.64 desc[UR4][R4.64], R18 ;  /* 0x0000001204007986 */ /* 0x0005e8000c101b04 */
[----:B------:R-:W3:Y:S04]  /*0470*/  LDG.E.64 R26, desc[UR4][R26.64] ;  /* 0x000000041a1a7981 */ /* 0x000ee8000c1e1b00 */
[----:B------:R1:W3:Y:S01]  /*0480*/  LDG.E.64 R14, desc[UR4][R6.64+0x18] ;  /* 0x00001804060e7981 */ /* 0x0002e2000c1e1b00 */
[----:B------:R-:W-:Y:S02]  /*0490*/  ISETP.NE.AND P1, PT, R8, RZ, PT ;  /* 0x000000ff0800720c */ /* 0x000fe40003f25270 */
[----:B------:R-:W-:-:S02]  /*04a0*/  LEA R13, R0, R13, 0x3 ;  /* 0x0000000d000d7211 */ /* 0x000fc400078e18ff */
[----:B-1----:R-:W-:-:S05]  /*04b0*/  IADD3 R6, P2, PT, R6, 0x40, RZ ;  /* 0x0000004006067810 */ /* 0x002fca0007f5e0ff */
[----:B------:R-:W-:Y:S01]  /*04c0*/  IMAD.X R7, RZ, RZ, R7, P2 ;  /* 0x000000ffff077224 */ /* 0x000fe200010e0607 */
[----:B---3--:R-:W-:-:S07]  /*04d0*/  DFMA R14, R14, R26, R18 ;  /* 0x0000001a0e0e722b */ /* 0x008fce0000000012 */
[----:B------:R2:W-:Y:S01]  /*04e0*/  STG.E.64 desc[UR4][R4.64], R14 ;  /* 0x0000000e04007986 */ /* 0x0005e2000c101b04 */
[----:B------:R-:W-:Y:S05]  /*04f0*/  @P1 BRA `(.L_x_1) ;  /* 0xfffffffc00441947 */ /* 0x000fea000383ffff */
.L_x_0:
[----:B------:R-:W-:Y:S05]  /*0500*/  @!P0 EXIT ;  /* 0x000000000000894d */ /* 0x000fea0003800000 */
[----:B------:R-:W-:Y:S02]  /*0510*/  ISETP.GE.U32.AND P1, PT, R10, 0x4, PT ;  /* 0x000000040a00780c */ /* 0x000fe40003f26070 */
[----:B------:R-:W-:-:S04]  /*0520*/  LOP3.LUT R8, R3, 0x3, RZ, 0xc0, !PT ;  /* 0x0000000303087812 */ /* 0x000fc800078ec0ff */
[----:B------:R-:W-:-:S07]  /*0530*/  ISETP.NE.AND P0, PT, R8, RZ, PT ;  /* 0x000000ff0800720c */ /* 0x000fce0003f05270 */
[----:B------:R-:W-:Y:S06]  /*0540*/  @!P1 BRA `(.L_x_2) ;  /* 0x00000000007c9947 */ /* 0x000fec0003800000 */
[----:B------:R-:W1:Y:S01]  /*0550*/  LDC.64 R16, c[0x0][0x380] ;  /* 0x0000e000ff107b82 */ /* 0x000e620000000a00 */
[----:B------:R-:W-:Y:S01]  /*0560*/  IADD3 R7, PT, PT, R2, R11, RZ ;  /* 0x0000000b02077210 */ /* 0x000fe20007ffe0ff */
[----:B--2---:R-:W-:Y:S01]  /*0570*/  IMAD R19, R11, R0, R9 ;  /* 0x000000000b137224 */ /* 0x004fe200078e0209 */
[----:B------:R-:W2:Y:S05]  /*0580*/  LDCU.64 UR6, c[0x0][0x380] ;  /* 0x00007000ff0677ac */ /* 0x000eaa0008000a00 */
[----:B------:R-:W3:Y:S01]  /*0590*/  LDC.64 R12, c[0x0][0x388] ;  /* 0x0000e200ff0c7b82 */ /* 0x000ee20000000a00 */
[----:B-1----:R-:W-:-:S06]  /*05a0*/  IMAD.WIDE.U32 R16, R7, 0x8, R16 ;  /* 0x0000000807107825 */ /* 0x002fcc00078e0010 */
[----:B------:R-:W4:Y:S01]  /*05b0*/  LDG.E.64 R16, desc[UR4][R16.64] ;  /* 0x0000000410107981 */ /* 0x000f22000c1e1b00 */
[----:B---3--:R-:W-:-:S05]  /*05c0*/  IMAD.WIDE R12, R19, 0x8, R12 ;  /* 0x00000008130c7825 */ /* 0x008fca00078e020c */
[----:B------:R-:W4:Y:S01]  /*05d0*/  LDG.E.64 R18, desc[UR4][R12.64] ;  /* 0x000000040c127981 */ /* 0x000f22000c1e1b00 */
[----:B------:R-:W-:-:S05]  /*05e0*/  IADD3 R7, P1, PT, R2, R11, RZ ;  /* 0x0000000b02077210 */ /* 0x000fca0007f3e0ff */
[----:B------:R-:W-:Y:S01]  /*05f0*/  IMAD.X R10, RZ, RZ, RZ, P1 ;  /* 0x000000ffff0a7224 */ /* 0x000fe200008e06ff */
[----:B--2---:R-:W-:-:S04]  /*0600*/  LEA R6, P1, R7, UR6, 0x3 ;  /* 0x0000000607067c11 */ /* 0x004fc8000f8218ff */
[----:B------:R-:W-:Y:S01]  /*0610*/  LEA.HI.X R7, R7, UR7, R10, 0x3, P1 ;  /* 0x0000000707077c11 */ /* 0x000fe200088f1c0a */
[----:B----45:R-:W-:Y:S01]  /*0620*/  DFMA R14, R16, R18, R14 ;  /* 0x00000012100e722b */ /* 0x030fe2000000000e */
[----:B------:R-:W-:-:S06]  /*0630*/  IMAD.WIDE R18, R0, 0x8, R12 ;  /* 0x0000000800127825 */ /* 0x000fcc00078e020c */
[----:B------:R1:W-:Y:S04]  /*0640*/  STG.E.64 desc[UR4][R4.64], R14 ;  /* 0x0000000e04007986 */ /* 0x0003e8000c101b04 */
[----:B------:R-:W2:Y:S04]  /*0650*/  LDG.E.64 R20, desc[UR4][R18.64] ;  /* 0x0000000412147981 */ /* 0x000ea8000c1e1b00 */
[----:B------:R-:W2:Y:S02]  /*0660*/  LDG.E.64 R16, desc[UR4][R6.64+0x8] ;  /* 0x0000080406107981 */ /* 0x000ea4000c1e1b00 */
[----:B--2---:R-:W-:Y:S01]  /*0670*/  DFMA R16, R16, R20, R14 ;  /* 0x000000141010722b */ /* 0x004fe2000000000e */
[----:B------:R-:W-:-:S06]  /*0680*/  IMAD.WIDE R20, R0, 0x8, R18 ;  /* 0x0000000800147825 */ /* 0x000fcc00078e0212 */
[----:B------:R3:W-:Y:S04]  /*0690*/  STG.E.64 desc[UR4][R4.64], R16 ;  /* 0x0000001004007986 */ /* 0x0007e8000c101b04 */
[----:B------:R-:W2:Y:S04]  /*06a0*/  LDG.E.64 R12, desc[UR4][R6.64+0x10] ;  /* 0x00001004060c7981 */ /* 0x000ea8000c1e1b00 */
[----:B------:R-:W2:Y:S02]  /*06b0*/  LDG.E.64 R22, desc[UR4][R20.64] ;  /* 0x0000000414167981 */ /* 0x000ea4000c1e1b00 */
[----:B--2---:R-:W-:Y:S01]  /*06c0*/  DFMA R12, R12, R22, R16 ;  /* 0x000000160c0c722b */ /* 0x004fe20000000010 */
[----:B------:R-:W-:-:S06]  /*06d0*/  IMAD.WIDE R22, R0, 0x8, R20 ;  /* 0x0000000800167825 */ /* 0x000fcc00078e0214 */
[----:B------:R3:W-:Y:S04]  /*06e0*/  STG.E.64 desc[UR4][R4.64], R12 ;  /* 0x0000000c04007986 */ /* 0x0007e8000c101b04 */
[----:B-1----:R-:W2:Y:S04]  /*06f0*/  LDG.E.64 R14, desc[UR4][R6.64+0x18] ;  /* 0x00001804060e7981 */ /* 0x002ea8000c1e1b00 */
[----:B------:R-:W2:Y:S01]  /*0700*/  LDG.E.64 R22, desc[UR4][R22.64] ;  /* 0x0000000416167981 */ /* 0x000ea2000c1e1b00 */
[----:B------:R-:W-:Y:S01]  /*0710*/  IADD3 R11, PT, PT, R11, 0x4, RZ ;  /* 0x000000040b0b7810 */ /* 0x000fe20007ffe0ff */
[----:B--2---:R-:W-:-:S07]  /*0720*/  DFMA R14, R14, R22, R12 ;  /* 0x000000160e0e722b */ /* 0x004fce000000000c */
[----:B------:R3:W-:Y:S04]  /*0730*/  STG.E.64 desc[UR4][R4.64], R14 ;  /* 0x0000000e04007986 */ /* 0x0007e8000c101b04 */
.L_x_2:
[----:B------:R-:W-:Y:S05]  /*0740*/  @!P0 EXIT ;  /* 0x000000000000894d */ /* 0x000fea0003800000 */
[----:B------:R-:W-:Y:S02]  /*0750*/  ISETP.NE.AND P1, PT, R8, 0x1, PT ;  /* 0x000000010800780c */ /* 0x000fe40003f25270 */
[----:B------:R-:W-:-:S04]  /*0760*/  LOP3.LUT R3, R3, 0x1, RZ, 0xc0, !PT ;  /* 0x0000000103037812 */ /* 0x000fc800078ec0ff */
[----:B------:R-:W-:-:S07]  /*0770*/  ISETP.NE.U32.AND P0, PT, R3, 0x1, PT ;  /* 0x000000010300780c */ /* 0x000fce0003f05070 */
[----:B------:R-:W-:Y:S06]  /*0780*/  @!P1 BRA `(.L_x_3) ;  /* 0x0000000000549947 */ /* 0x000fec0003800000 */
[----:B------:R-:W1:Y:S01]  /*0790*/  LDC.64 R6, c[0x0][0x380] ;  /* 0x0000e000ff067b82 */ /* 0x000e620000000a00 */
[----:B--2---:R-:W-:Y:S01]  /*07a0*/  IADD3 R19, PT, PT, R2, R11, RZ ;  /* 0x0000000b02137210 */ /* 0x004fe20007ffe0ff */
[----:B------:R-:W-:Y:S01]  /*07b0*/  IMAD R21, R11, R0, R9 ;  /* 0x000000000b157224 */ /* 0x000fe200078e0209 */
[----:B------:R-:W2:Y:S05]  /*07c0*/  LDCU.64 UR6, c[0x0][0x380] ;  /* 0x00007000ff0677ac */ /* 0x000eaa0008000a00 */
[----:B---3--:R-:W3:Y:S01]  /*07d0*/  LDC.64 R12, c[0x0][0x388] ;  /* 0x0000e200ff0c7b82 */ /* 0x008ee20000000a00 */
[----:B-1----:R-:W-:-:S04]  /*07e0*/  IMAD.WIDE.U32 R18, R19, 0x8, R6 ;  /* 0x0000000813127825 */ /* 0x002fc800078e0006 */
[----:B---3--:R-:W-:Y:S02]  /*07f0*/  IMAD.WIDE R20, R21, 0x8, R12 ;  /* 0x0000000815147825 */ /* 0x008fe400078e020c */
[----:B------:R-:W3:Y:S04]  /*0800*/  LDG.E.64 R12, desc[UR4][R18.64] ;  /* 0x00000004120c7981 */ /* 0x000ee8000c1e1b00 */
[----:B------:R-:W3:Y:S01]  /*0810*/  LDG.E.64 R16, desc[UR4][R20.64] ;  /* 0x0000000414107981 */ /* 0x000ee2000c1e1b00 */
[----:B------:R-:W-:-:S05]  /*0820*/  IADD3 R3, P1, PT, R2, R11, RZ ;  /* 0x0000000b02037210 */ /* 0x000fca0007f3e0ff */
[----:B------:R-:W-:Y:S01]  /*0830*/  IMAD.X R8, RZ, RZ, RZ, P1 ;  /* 0x000000ffff087224 */ /* 0x000fe200008e06ff */
[----:B--2---:R-:W-:-:S04]  /*0840*/  LEA R6, P1, R3, UR6, 0x3 ;  /* 0x0000000603067c11 */ /* 0x004fc8000f8218ff */
[----:B------:R-:W-:Y:S01]  /*0850*/  LEA.HI.X R7, R3, UR7, R8, 0x3, P1 ;  /* 0x0000000703077c11 */ /* 0x000fe200088f1c08 */
[----:B---3-5:R-:W-:Y:S01]  /*0860*/  DFMA R12, R12, R16, R14 ;  /* 0x000000100c0c722b */ /* 0x028fe2000000000e */
[----:B------:R-:W-:-:S06]  /*0870*/  IMAD.WIDE R16, R0, 0x8, R20 ;  /* 0x0000000800107825 */ /* 0x000fcc00078e0214 */
[----:B------:R1:W-:Y:S04]  /*0880*/  STG.E.64 desc[UR4][R4.64], R12 ;  /* 0x0000000c04007986 */ /* 0x0003e8000c101b04 */
[----:B------:R-:W2:Y:S04]  /*0890*/  LDG.E.64 R14, desc[UR4][R16.64] ;  /* 0x00000004100e7981 */ /* 0x000ea8000c1e1b00 */
[----:B------:R-:W2:Y:S01]  /*08a0*/  LDG.E.64 R6, desc[UR4][R6.64+0x8] ;  /* 0x0000080406067981 */ /* 0x000ea2000c1e1b00 */
[----:B------:R-:W-:Y:S01]  /*08b0*/  IADD3 R11, PT, PT, R11, 0x2, RZ ;  /* 0x000000020b0b7810 */ /* 0x000fe20007ffe0ff */
[----:B--2---:R-:W-:-:S07]  /*08c0*/  DFMA R14, R6, R14, R12 ;  /* 0x0000000e060e722b */ /* 0x004fce000000000c */
[----:B------:R1:W-:Y:S04]  /*08d0*/  STG.E.64 desc[UR4][R4.64], R14 ;  /* 0x0000000e04007986 */ /* 0x0003e8000c101b04 */
.L_x_3:
[----:B------:R-:W-:Y:S05]  /*08e0*/  @P0 EXIT ;  /* 0x000000000000094d */ /* 0x000fea0003800000 */
[----:B------:R-:W4:Y:S01]  /*08f0*/  LDC.64 R6, c[0x0][0x380] ;  /* 0x0000e000ff067b82 */ /* 0x000f220000000a00 */
[----:B------:R-:W-:Y:S01]  /*0900*/  IADD3 R3, PT, PT, R2, R11, RZ ;  /* 0x0000000b02037210 */ /* 0x000fe20007ffe0ff */
[----:B------:R-:W-:-:S06]  /*0910*/  IMAD R9, R11, R0, R9 ;  /* 0x000000000b097224 */ /* 0x000fcc00078e0209 */
[----:B-1-3--:R-:W1:Y:S01]  /*0920*/  LDC.64 R12, c[0x0][0x388] ;  /* 0x0000e200ff0c7b82 */ /* 0x00ae620000000a00 */
[----:B----4-:R-:W-:-:S06]  /*0930*/  IMAD.WIDE.U32 R2, R3, 0x8, R6 ;  /* 0x0000000803027825 */ /* 0x010fcc00078e0006 */
[----:B------:R-:W2:Y:S01]  /*0940*/  LDG.E.64 R2, desc[UR4][R2.64] ;  /* 0x0000000402027981 */ /* 0x000ea2000c1e1b00 */
[----:B-1----:R-:W-:-:S06]  /*0950*/  IMAD.WIDE R6, R9, 0x8, R12 ;  /* 0x0000000809067825 */ /* 0x002fcc00078e020c */
[----:B------:R-:W2:Y:S02]  /*0960*/  LDG.E.64 R6, desc[UR4][R6.64] ;  /* 0x0000000406067981 */ /* 0x000ea4000c1e1b00 */
[----:B--2--5:R-:W-:-:S07]  /*0970*/  DFMA R14, R2, R6, R14 ;  /* 0x00000006020e722b */ /* 0x024fce000000000e */
[----:B------:R-:W-:Y:S01]  /*0980*/  STG.E.64 desc[UR4][R4.64], R14 ;  /* 0x0000000e04007986 */ /* 0x000fe2000c101b04 */
[----:B------:R-:W-:Y:S05]  /*0990*/  EXIT ;  /* 0x000000000000794d */ /* 0x000fea0003800000 */
.L_x_4:
[----:B------:R-:W-:-:S00]  /*09a0*/  BRA `(.L_x_4) ;  /* 0xfffffffc00fc7947 */ /* 0x000fc0000383ffff */
[----:B------:R-:W-:-:S00]  /*09b0*/  NOP ;  /* 0x0000000000007918 */ /* 0x000fc00000000000 */
        /* <DEDUP_REMOVED lines=12> */
.L_x_5:


//--------------------- .nv.shared.reserved.0     --------------------------
	.section	.nv.shared.reserved.0,"aw",@nobits
	.weak		__nv_reservedSMEM_offset_0_alias
	.size		__nv_reservedSMEM_offset_0_alias, 0, 64
	.other		__nv_reservedSMEM_offset_0_alias,@"STO_CUDA_RESERVED_SHARED STV_DEFAULT"
__nv_reservedSMEM_offset_0_alias:
	.zero		0
	.zero		64


//--------------------- .nv.constant0._Z4gemmPdS_S_iiii --------------------------
	.section	.nv.constant0._Z4gemmPdS_S_iiii,"a",@progbits
	.sectionflags	@""
	.align	4
.nv.constant0._Z4gemmPdS_S_iiii:
	.zero		936


//--------------------- SYMBOLS --------------------------

	.type		.nv.reservedSmem.offset0,@object
	.size		.nv.reservedSmem.offset0,0x4
